	.headerflags	@"EF_CUDA_TEXMODE_UNIFIED EF_CUDA_64BIT_ADDRESS EF_CUDA_ACCELERATORS EF_CUDA_SM90 EF_CUDA_VIRTUAL_SM(EF_CUDA_SM90)"
	.elftype	@"ET_EXEC"


//--------------------- .nv.info                  --------------------------
	.section	.nv.info,"",@"SHT_CUDA_INFO"
	.align	4


	//----- nvinfo : EIATTR_REGCOUNT
	.align		4
        /*0000*/ 	.byte	0x04, 0x2f
        /*0002*/ 	.short	(.L_3 - .L_2)
	.align		4
.L_2:
        /*0004*/ 	.word	index@(triton_per_fused__native_batch_norm_legit_no_training_add_cat_mean_5)
        /*0008*/ 	.word	0x0000001c


	//----- nvinfo : EIATTR_MIN_STACK_SIZE
	.align		4
.L_3:
        /*000c*/ 	.byte	0x04, 0x12
        /*000e*/ 	.short	(.L_5 - .L_4)
	.align		4
.L_4:
        /*0010*/ 	.word	index@(triton_per_fused__native_batch_norm_legit_no_training_add_cat_mean_5)
        /*0014*/ 	.word	0x00000000


	//----- nvinfo : EIATTR_FRAME_SIZE
	.align		4
.L_5:
        /*0018*/ 	.byte	0x04, 0x11
        /*001a*/ 	.short	(.L_7 - .L_6)
	.align		4
.L_6:
        /*001c*/ 	.word	index@(triton_per_fused__native_batch_norm_legit_no_training_add_cat_mean_5)
        /*0020*/ 	.word	0x00000000


	//----- nvinfo : EIATTR_MIN_STACK_SIZE
	.align		4
.L_7:
        /*0024*/ 	.byte	0x04, 0x12
        /*0026*/ 	.short	(.L_9 - .L_8)
	.align		4
.L_8:
        /*0028*/ 	.word	index@(triton_per_fused__native_batch_norm_legit_no_training_add_cat_mean_5)
        /*002c*/ 	.word	0x00000000
.L_9:


//--------------------- .nv.info.triton_per_fused__native_batch_norm_legit_no_training_add_cat_mean_5 --------------------------
	.section	.nv.info.triton_per_fused__native_batch_norm_legit_no_training_add_cat_mean_5,"",@"SHT_CUDA_INFO"
	.sectionflags	@""
	.align	4


	//----- nvinfo : EIATTR_CUDA_API_VERSION
	.align		4
        /*0000*/ 	.byte	0x04, 0x37
        /*0002*/ 	.short	(.L_11 - .L_10)
.L_10:
        /*0004*/ 	.word	0x0000007c


	//----- nvinfo : EIATTR_KPARAM_INFO
	.align		4
.L_11:
        /*0008*/ 	.byte	0x04, 0x17
        /*000a*/ 	.short	(.L_13 - .L_12)
.L_12:
        /*000c*/ 	.word	0x00000000
        /*0010*/ 	.short	0x0009
        /*0012*/ 	.short	0x0044
        /*0014*/ 	.byte	0x00, 0xf0, 0x11, 0x00


	//----- nvinfo : EIATTR_KPARAM_INFO
	.align		4
.L_13:
        /*0018*/ 	.byte	0x04, 0x17
        /*001a*/ 	.short	(.L_15 - .L_14)
.L_14:
        /*001c*/ 	.word	0x00000000
        /*0020*/ 	.short	0x0008
        /*0022*/ 	.short	0x0040
        /*0024*/ 	.byte	0x00, 0xf0, 0x11, 0x00


	//----- nvinfo : EIATTR_KPARAM_INFO
	.align		4
.L_15:
        /*0028*/ 	.byte	0x04, 0x17
        /*002a*/ 	.short	(.L_17 - .L_16)
.L_16:
        /*002c*/ 	.word	0x00000000
        /*0030*/ 	.short	0x0007
        /*0032*/ 	.short	0x0038
        /*0034*/ 	.byte	0x00, 0xf4, 0x21, 0x00


	//----- nvinfo : EIATTR_KPARAM_INFO
	.align		4
.L_17:
        /*0038*/ 	.byte	0x04, 0x17
        /*003a*/ 	.short	(.L_19 - .L_18)
.L_18:
        /*003c*/ 	.word	0x00000000
        /*0040*/ 	.short	0x0006
        /*0042*/ 	.short	0x0030
        /*0044*/ 	.byte	0x00, 0xf4, 0x21, 0x00


	//----- nvinfo : EIATTR_KPARAM_INFO
	.align		4
.L_19:
        /*0048*/ 	.byte	0x04, 0x17
        /*004a*/ 	.short	(.L_21 - .L_20)
.L_20:
        /*004c*/ 	.word	0x00000000
        /*0050*/ 	.short	0x0005
        /*0052*/ 	.short	0x0028
        /*0054*/ 	.byte	0x00, 0xf4, 0x21, 0x00


	//----- nvinfo : EIATTR_KPARAM_INFO
	.align		4
.L_21:
        /*0058*/ 	.byte	0x04, 0x17
        /*005a*/ 	.short	(.L_23 - .L_22)
.L_22:
        /*005c*/ 	.word	0x00000000
        /*0060*/ 	.short	0x0004
        /*0062*/ 	.short	0x0020
        /*0064*/ 	.byte	0x00, 0xf4, 0x21, 0x00


	//----- nvinfo : EIATTR_KPARAM_INFO
	.align		4
.L_23:
        /*0068*/ 	.byte	0x04, 0x17
        /*006a*/ 	.short	(.L_25 - .L_24)
.L_24:
        /*006c*/ 	.word	0x00000000
        /*0070*/ 	.short	0x0003
        /*0072*/ 	.short	0x0018
        /*0074*/ 	.byte	0x00, 0xf4, 0x21, 0x00


	//----- nvinfo : EIATTR_KPARAM_INFO
	.align		4
.L_25:
        /*0078*/ 	.byte	0x04, 0x17
        /*007a*/ 	.short	(.L_27 - .L_26)
.L_26:
        /*007c*/ 	.word	0x00000000
        /*0080*/ 	.short	0x0002
        /*0082*/ 	.short	0x0010
        /*0084*/ 	.byte	0x00, 0xf4, 0x21, 0x00


	//----- nvinfo : EIATTR_KPARAM_INFO
	.align		4
.L_27:
        /*0088*/ 	.byte	0x04, 0x17
        /*008a*/ 	.short	(.L_29 - .L_28)
.L_28:
        /*008c*/ 	.word	0x00000000
        /*0090*/ 	.short	0x0001
        /*0092*/ 	.short	0x0008
        /*0094*/ 	.byte	0x00, 0xf4, 0x21, 0x00


	//----- nvinfo : EIATTR_KPARAM_INFO
	.align		4
.L_29:
        /*0098*/ 	.byte	0x04, 0x17
        /*009a*/ 	.short	(.L_31 - .L_30)
.L_30:
        /*009c*/ 	.word	0x00000000
        /*00a0*/ 	.short	0x0000
        /*00a2*/ 	.short	0x0000
        /*00a4*/ 	.byte	0x00, 0xf4, 0x21, 0x00


	//----- nvinfo : EIATTR_SPARSE_MMA_MASK
	.align		4
.L_31:
        /*00a8*/ 	.byte	0x03, 0x50
        /*00aa*/ 	.short	0x0000


	//----- nvinfo : EIATTR_MAXREG_COUNT
	.align		4
        /*00ac*/ 	.byte	0x03, 0x1b
        /*00ae*/ 	.short	0x00ff


	//----- nvinfo : EIATTR_COOP_GROUP_MASK_REGIDS
	.align		4
        /*00b0*/ 	.byte	0x04, 0x29
        /*00b2*/ 	.short	(.L_33 - .L_32)


	//   ....[0]....
.L_32:
        /*00b4*/ 	.word	0xffffffff


	//   ....[1]....
        /*00b8*/ 	.word	0xffffffff


	//----- nvinfo : EIATTR_COOP_GROUP_INSTR_OFFSETS
	.align		4
.L_33:
        /*00bc*/ 	.byte	0x04, 0x28
        /*00be*/ 	.short	(.L_35 - .L_34)


	//   ....[0]....
.L_34:
        /*00c0*/ 	.word	0x00000540


	//   ....[1]....
        /*00c4*/ 	.word	0x00000570


	//----- nvinfo : EIATTR_EXIT_INSTR_OFFSETS
	.align		4
.L_35:
        /*00c8*/ 	.byte	0x04, 0x1c
        /*00ca*/ 	.short	(.L_37 - .L_36)


	//   ....[0]....
.L_36:
        /*00cc*/ 	.word	0x000005b0


	//   ....[1]....
        /*00d0*/ 	.word	0x00000620


	//----- nvinfo : EIATTR_REQNTID
	.align		4
.L_37:
        /*00d4*/ 	.byte	0x04, 0x10
        /*00d6*/ 	.short	(.L_39 - .L_38)
.L_38:
        /*00d8*/ 	.word	0x00000080
        /*00dc*/ 	.word	0x00000001
        /*00e0*/ 	.word	0x00000001


	//----- nvinfo : EIATTR_CBANK_PARAM_SIZE
	.align		4
.L_39:
        /*00e4*/ 	.byte	0x03, 0x19
        /*00e6*/ 	.short	0x0048


	//----- nvinfo : EIATTR_PARAM_CBANK
	.align		4
        /*00e8*/ 	.byte	0x04, 0x0a
        /*00ea*/ 	.short	(.L_41 - .L_40)
	.align		4
.L_40:
        /*00ec*/ 	.word	index@(.nv.constant0.triton_per_fused__native_batch_norm_legit_no_training_add_cat_mean_5)
        /*00f0*/ 	.short	0x0210
        /*00f2*/ 	.short	0x0048


	//----- nvinfo : EIATTR_SW_WAR
	.align		4
.L_41:
        /*00f4*/ 	.byte	0x04, 0x36
        /*00f6*/ 	.short	(.L_43 - .L_42)
.L_42:
        /*00f8*/ 	.word	0x00000008
.L_43:


//--------------------- .nv.callgraph             --------------------------
	.section	.nv.callgraph,"",@"SHT_CUDA_CALLGRAPH"
	.align	4
	.sectionentsize	8
	.align		4
        /*0000*/ 	.word	0x00000000
	.align		4
        /*0004*/ 	.word	0xffffffff
	.align		4
        /*0008*/ 	.word	0x00000000
	.align		4
        /*000c*/ 	.word	0xfffffffe
	.align		4
        /*0010*/ 	.word	0x00000000
	.align		4
        /*0014*/ 	.word	0xfffffffd
	.align		4
        /*0018*/ 	.word	0x00000000
	.align		4
        /*001c*/ 	.word	0xfffffffc


//--------------------- .nv.constant4             --------------------------
	.section	.nv.constant4,"a",@progbits
	.align	8
	.align		8
.nv.constant4:
        /*0000*/ 	.dword	_$_str
	.align		8
        /*0008*/ 	.dword	_$_str_$_2


//--------------------- .text.triton_per_fused__native_batch_norm_legit_no_training_add_cat_mean_5 --------------------------
	.section	.text.triton_per_fused__native_batch_norm_legit_no_training_add_cat_mean_5,"ax",@progbits
	.align	128
        .global         triton_per_fused__native_batch_norm_legit_no_training_add_cat_mean_5
        .type           triton_per_fused__native_batch_norm_legit_no_training_add_cat_mean_5,@function
        .size           triton_per_fused__native_batch_norm_legit_no_training_add_cat_mean_5,(.L_x_1 - triton_per_fused__native_batch_norm_legit_no_training_add_cat_mean_5)
        .other          triton_per_fused__native_batch_norm_legit_no_training_add_cat_mean_5,@"STO_CUDA_ENTRY STV_DEFAULT"
triton_per_fused__native_batch_norm_legit_no_training_add_cat_mean_5:
.text.triton_per_fused__native_batch_norm_legit_no_training_add_cat_mean_5:
[----:B------:R-:W0:Y:S01]  /*0000*/  LDC R1, c[0x0][0x28] ;  /* 0x00000a00ff017b82 */ /* 0x000e220000000800 */
[----:B------:R-:W1:Y:S07]  /*0010*/  S2R R12, SR_TID.X ;  /* 0x00000000000c7919 */ /* 0x000e6e0000002100 */
[----:B------:R-:W2:Y:S01]  /*0020*/  S2UR UR4, SR_CTAID.X ;  /* 0x00000000000479c3 */ /* 0x000ea20000002500 */
[----:B------:R-:W-:-:S07]  /*0030*/  CS2R R18, SRZ ;  /* 0x0000000000127805 */ /* 0x000fce000001ff00 */
[----:B------:R-:W3:Y:S08]  /*0040*/  LDC.64 R6, c[0x0][0x228] ;  /* 0x00008a00ff067b82 */ /* 0x000ef00000000a00 */
[----:B------:R-:W4:Y:S01]  /*0050*/  LDC.64 R8, c[0x0][0x218] ;  /* 0x00008600ff087b82 */ /* 0x000f220000000a00 */
[----:B--2---:R-:W-:-:S07]  /*0060*/  USHF.L.U32 UR4, UR4, 0x5, URZ ;  /* 0x0000000504047899 */ /* 0x004fce000800063f */
[----:B------:R-:W2:Y:S01]  /*0070*/  LDC.64 R10, c[0x0][0x220] ;  /* 0x00008800ff0a7b82 */ /* 0x000ea20000000a00 */
[----:B-1----:R-:W-:-:S07]  /*0080*/  SHF.R.U32.HI R0, RZ, 0x2, R12 ;  /* 0x00000002ff007819 */ /* 0x002fce000001160c */
[----:B------:R-:W1:Y:S01]  /*0090*/  LDC.64 R16, c[0x0][0x210] ;  /* 0x00008400ff107b82 */ /* 0x000e620000000a00 */
[----:B------:R-:W-:-:S04]  /*00a0*/  SGXT.U32 R0, R0, 0x5 ;  /* 0x000000050000781a */ /* 0x000fc80000000000 */
[----:B------:R-:W-:Y:S01]  /*00b0*/  LOP3.LUT R5, R0, UR4, RZ, 0xfc, !PT ;  /* 0x0000000400057c12 */ /* 0x000fe2000f8efcff */
[----:B------:R-:W-:Y:S02]  /*00c0*/  ULDC.64 UR4, c[0x0][0x208] ;  /* 0x0000820000047ab9 */ /* 0x000fe40000000a00 */
[----:B------:R-:W5:Y:S01]  /*00d0*/  LDC.64 R14, c[0x0][0x230] ;  /* 0x00008c00ff0e7b82 */ /* 0x000f620000000a00 */
[----:B------:R-:W-:Y:S02]  /*00e0*/  SHF.R.S32.HI R0, RZ, 0x1f, R5 ;  /* 0x0000001fff007819 */ /* 0x000fe40000011405 */
[----:B------:R-:W-:Y:S02]  /*00f0*/  ISETP.GE.AND P1, PT, R5, 0x80, PT ;  /* 0x000000800500780c */ /* 0x000fe40003f26270 */
[----:B------:R-:W-:-:S04]  /*0100*/  LEA.HI R0, R0, R5, RZ, 0x5 ;  /* 0x0000000500007211 */ /* 0x000fc800078f28ff */
[----:B------:R-:W-:-:S04]  /*0110*/  LOP3.LUT R2, R0, 0xffffffe0, RZ, 0xc0, !PT ;  /* 0xffffffe000027812 */ /* 0x000fc800078ec0ff */
[----:B------:R-:W-:Y:S02]  /*0120*/  IADD3 R13, R5, -R2, RZ ;  /* 0x80000002050d7210 */ /* 0x000fe40007ffe0ff */
[----:B------:R-:W-:Y:S01]  /*0130*/  SHF.L.U32 R12, R12, 0x2, RZ ;  /* 0x000000020c0c7819 */ /* 0x000fe200000006ff */
[----:B------:R-:W5:Y:S02]  /*0140*/  LDC.64 R2, c[0x0][0x238] ;  /* 0x00008e00ff027b82 */ /* 0x000f640000000a00 */
[----:B---3--:R-:W-:-:S05]  /*0150*/  IMAD.WIDE R6, R13, 0x4, R6 ;  /* 0x000000040d067825 */ /* 0x008fca00078e0206 */
[----:B------:R3:W5:Y:S01]  /*0160*/  @!P1 LDG.E.EL R19, desc[UR4][R6.64] ;  /* 0x0000000406139981 */ /* 0x000762000c2e1900 */
[----:B------:R-:W-:Y:S01]  /*0170*/  LOP3.LUT R12, R12, 0xc, RZ, 0xc0, !PT ;  /* 0x0000000c0c0c7812 */ /* 0x000fe200078ec0ff */
[----:B--2---:R-:W-:-:S03]  /*0180*/  IMAD.WIDE R24, R13, 0x4, R10 ;  /* 0x000000040d187825 */ /* 0x004fc600078e020a */
[----:B------:R-:W-:Y:S02]  /*0190*/  LEA R21, R5, R12, 0x4 ;  /* 0x0000000c05157211 */ /* 0x000fe400078e20ff */
[----:B------:R-:W-:Y:S01]  /*01a0*/  CS2R R4, SRZ ;  /* 0x0000000000047805 */ /* 0x000fe2000001ff00 */
[----:B------:R-:W2:Y:S01]  /*01b0*/  @!P1 LDG.E.EL R18, desc[UR4][R24.64] ;  /* 0x0000000418129981 */ /* 0x000ea2000c2e1900 */
[----:B---3--:R-:W-:Y:S01]  /*01c0*/  CS2R R6, SRZ ;  /* 0x0000000000067805 */ /* 0x008fe2000001ff00 */
[----:B----4-:R-:W-:-:S05]  /*01d0*/  IMAD.WIDE R22, R21, 0x4, R8 ;  /* 0x0000000415167825 */ /* 0x010fca00078e0208 */
[----:B------:R3:W4:Y:S01]  /*01e0*/  @!P1 LDG.E.128 R4, desc[UR4][R22.64] ;  /* 0x0000000416049981 */ /* 0x000722000c1e1d00 */
[----:B-1----:R-:W-:Y:S01]  /*01f0*/  IMAD.WIDE R16, R21, 0x4, R16 ;  /* 0x0000000415107825 */ /* 0x002fe200078e0210 */
[----:B------:R-:W-:Y:S02]  /*0200*/  CS2R R8, SRZ ;  /* 0x0000000000087805 */ /* 0x000fe4000001ff00 */
[----:B------:R-:W-:Y:S02]  /*0210*/  CS2R R10, SRZ ;  /* 0x00000000000a7805 */ /* 0x000fe4000001ff00 */
[----:B------:R-:W-:Y:S01]  /*0220*/  CS2R R20, SRZ ;  /* 0x0000000000147805 */ /* 0x000fe2000001ff00 */
[----:B-----5:R-:W-:-:S04]  /*0230*/  IMAD.WIDE R14, R13, 0x4, R14 ;  /* 0x000000040d0e7825 */ /* 0x020fc800078e020e */
[----:B0-----:R-:W-:Y:S01]  /*0240*/  IMAD.WIDE R2, R13, 0x4, R2 ;  /* 0x000000040d027825 */ /* 0x001fe200078e0202 */
[----:B------:R0:W5:Y:S04]  /*0250*/  @!P1 LDG.E.128 R8, desc[UR4][R16.64] ;  /* 0x0000000410089981 */ /* 0x000168000c1e1d00 */
[----:B------:R4:W2:Y:S04]  /*0260*/  @!P1 LDG.E.EL R21, desc[UR4][R14.64] ;  /* 0x000000040e159981 */ /* 0x0008a8000c2e1900 */
[----:B------:R1:W2:Y:S01]  /*0270*/  @!P1 LDG.E.EL R20, desc[UR4][R2.64] ;  /* 0x0000000402149981 */ /* 0x0002a2000c2e1900 */
[----:B---3--:R-:W-:Y:S01]  /*0280*/  HFMA2.MMA R23, -RZ, RZ, 1.625, 0 ;  /* 0x3e800000ff177435 */ /* 0x008fe200000001ff */
[----:B------:R-:W-:-:S02]  /*0290*/  SHF.L.U32 R0, R0, 0x5, RZ ;  /* 0x0000000500007819 */ /* 0x000fc400000006ff */
[----:B------:R-:W-:Y:S02]  /*02a0*/  LEA R12, R13, R12, 0x4 ;  /* 0x0000000c0d0c7211 */ /* 0x000fe400078e20ff */
[----:B------:R-:W-:-:S04]  /*02b0*/  LOP3.LUT R13, R0, 0xfffffc00, RZ, 0xc0, !PT ;  /* 0xfffffc00000d7812 */ /* 0x000fc800078ec0ff */
[----:B------:R-:W-:Y:S01]  /*02c0*/  IADD3 R13, R12, R13, RZ ;  /* 0x0000000d0c0d7210 */ /* 0x000fe20007ffe0ff */
[----:B------:R-:W-:-:S04]  /*02d0*/  FADD R19, R19, 9.9999997473787516356e-06 ;  /* 0x3727c5ac13137421 */ /* 0x000fc80000000000 */
[----:B------:R-:W3:Y:S02]  /*02e0*/  MUFU.SQRT R22, R19 ;  /* 0x0000001300167308 */ /* 0x000ee40000002000 */
[C---:B---3--:R-:W-:Y:S02]  /*02f0*/  FSETP.GT.AND P0, PT, R22.reuse, 8.50705917302346158658e+37, PT ;  /* 0x7e8000001600780b */ /* 0x048fe40003f04000 */
[----:B------:R-:W-:-:S11]  /*0300*/  FSETP.GEU.AND P2, PT, R22, 1.175494350822287508e-38, PT ;  /* 0x008000001600780b */ /* 0x000fd60003f4e000 */
[----:B------:R-:W-:-:S04]  /*0310*/  @P0 FMUL R22, R22, 0.25 ;  /* 0x3e80000016160820 */ /* 0x000fc80000400000 */
[----:B------:R-:W-:-:S06]  /*0320*/  @!P2 FMUL R22, R22, 16777216 ;  /* 0x4b8000001616a820 */ /* 0x000fcc0000400000 */
[----:B------:R-:W3:Y:S01]  /*0330*/  MUFU.RCP R22, R22 ;  /* 0x0000001600167308 */ /* 0x000ee20000001000 */
[----:B0-----:R-:W-:Y:S02]  /*0340*/  FSEL R17, R23, 1, P0 ;  /* 0x3f80000017117808 */ /* 0x001fe40000000000 */
[----:B----4-:R-:W-:Y:S02]  /*0350*/  SEL R15, R4, RZ, !P1 ;  /* 0x000000ff040f7207 */ /* 0x010fe40004800000 */
[----:B------:R-:W-:Y:S01]  /*0360*/  SEL R7, R7, RZ, !P1 ;  /* 0x000000ff07077207 */ /* 0x000fe20004800000 */
[----:B------:R-:W-:Y:S01]  /*0370*/  @!P2 FMUL R17, R17, 16777216 ;  /* 0x4b8000001111a820 */ /* 0x000fe20000400000 */
[----:B-1----:R-:W-:Y:S02]  /*0380*/  SEL R3, R5, RZ, !P1 ;  /* 0x000000ff05037207 */ /* 0x002fe40004800000 */
[----:B------:R-:W-:Y:S01]  /*0390*/  SEL R5, R6, RZ, !P1 ;  /* 0x000000ff06057207 */ /* 0x000fe20004800000 */
[--C-:B--2---:R-:W-:Y:S01]  /*03a0*/  FADD R4, R15, -R18.reuse ;  /* 0x800000120f047221 */ /* 0x104fe20000000000 */
[--C-:B------:R-:W-:Y:S01]  /*03b0*/  FADD R2, R7, -R18.reuse ;  /* 0x8000001207027221 */ /* 0x100fe20000000000 */
[----:B------:R-:W-:-:S02]  /*03c0*/  FADD R3, R3, -R18 ;  /* 0x8000001203037221 */ /* 0x000fc40000000000 */
[----:B------:R-:W-:Y:S01]  /*03d0*/  FADD R18, R5, -R18 ;  /* 0x8000001205127221 */ /* 0x000fe20000000000 */
[----:B---3--:R-:W-:Y:S01]  /*03e0*/  FMUL R17, R22, R17 ;  /* 0x0000001116117220 */ /* 0x008fe20000400000 */
[----:B-----5:R-:W-:-:S03]  /*03f0*/  SEL R15, R8, RZ, !P1 ;  /* 0x000000ff080f7207 */ /* 0x020fc60004800000 */
[-C--:B------:R-:W-:Y:S01]  /*0400*/  FMUL R5, R4, R17.reuse ;  /* 0x0000001104057220 */ /* 0x080fe20000400000 */
[-C--:B------:R-:W-:Y:S01]  /*0410*/  FMUL R3, R3, R17.reuse ;  /* 0x0000001103037220 */ /* 0x080fe20000400000 */
[-C--:B------:R-:W-:Y:S01]  /*0420*/  FMUL R7, R18, R17.reuse ;  /* 0x0000001112077220 */ /* 0x080fe20000400000 */
[----:B------:R-:W-:Y:S01]  /*0430*/  FMUL R17, R2, R17 ;  /* 0x0000001102117220 */ /* 0x000fe20000400000 */
[----:B------:R-:W-:Y:S01]  /*0440*/  SEL R2, R9, RZ, !P1 ;  /* 0x000000ff09027207 */ /* 0x000fe20004800000 */
[-CC-:B------:R-:W-:Y:S01]  /*0450*/  FFMA R4, R5, R21.reuse, R20.reuse ;  /* 0x0000001505047223 */ /* 0x180fe20000000014 */
[-CC-:B------:R-:W-:Y:S01]  /*0460*/  FFMA R3, R3, R21.reuse, R20.reuse ;  /* 0x0000001503037223 */ /* 0x180fe20000000014 */
[----:B------:R-:W-:Y:S01]  /*0470*/  SEL R9, R10, RZ, !P1 ;  /* 0x000000ff0a097207 */ /* 0x000fe20004800000 */
[-C--:B------:R-:W-:Y:S01]  /*0480*/  FFMA R6, R7, R21.reuse, R20 ;  /* 0x0000001507067223 */ /* 0x080fe20000000014 */
[----:B------:R-:W-:Y:S01]  /*0490*/  FADD R4, R15, R4 ;  /* 0x000000040f047221 */ /* 0x000fe20000000000 */
[----:B------:R-:W-:Y:S01]  /*04a0*/  FADD R5, R2, R3 ;  /* 0x0000000302057221 */ /* 0x000fe20000000000 */
[----:B------:R-:W-:Y:S01]  /*04b0*/  SEL R2, R11, RZ, !P1 ;  /* 0x000000ff0b027207 */ /* 0x000fe20004800000 */
[----:B------:R-:W-:Y:S01]  /*04c0*/  FFMA R7, R17, R21, R20 ;  /* 0x0000001511077223 */ /* 0x000fe20000000014 */
[----:B------:R-:W-:Y:S01]  /*04d0*/  FADD R6, R9, R6 ;  /* 0x0000000609067221 */ /* 0x000fe20000000000 */
[----:B------:R-:W-:-:S02]  /*04e0*/  FADD R3, R4, R5 ;  /* 0x0000000504037221 */ /* 0x000fc40000000000 */
[----:B------:R-:W-:Y:S02]  /*04f0*/  FADD R7, R2, R7 ;  /* 0x0000000702077221 */ /* 0x000fe40000000000 */
[----:B------:R-:W-:-:S04]  /*0500*/  FADD R2, R6, R3 ;  /* 0x0000000306027221 */ /* 0x000fc80000000000 */
[----:B------:R-:W-:-:S05]  /*0510*/  FADD R2, R7, R2 ;  /* 0x0000000207027221 */ /* 0x000fca0000000000 */
[----:B------:R-:W-:Y:S02]  /*0520*/  FSEL R10, R2, RZ, !P1 ;  /* 0x000000ff020a7208 */ /* 0x000fe40004800000 */
[----:B------:R-:W0:Y:S03]  /*0530*/  LDC.64 R2, c[0x0][0x240] ;  /* 0x00009000ff027b82 */ /* 0x000e260000000a00 */
[----:B------:R-:W1:Y:S02]  /*0540*/  SHFL.BFLY PT, R9, R10, 0x2, 0x1f ;  /* 0x0c401f000a097f89 */ /* 0x000e6400000e0000 */
[----:B-1----:R-:W-:-:S03]  /*0550*/  FADD R11, R10, R9 ;  /* 0x000000090a0b7221 */ /* 0x002fc60000000000 */
[----:B------:R-:W1:Y:S02]  /*0560*/  LDC.64 R8, c[0x0][0x248] ;  /* 0x00009200ff087b82 */ /* 0x000e640000000a00 */
[----:B------:R-:W2:Y:S01]  /*0570*/  SHFL.BFLY PT, R14, R11, 0x1, 0x1f ;  /* 0x0c201f000b0e7f89 */ /* 0x000ea200000e0000 */
[----:B0-----:R-:W-:-:S05]  /*0580*/  IMAD.WIDE R2, R13, 0x4, R2 ;  /* 0x000000040d027825 */ /* 0x001fca00078e0202 */
[----:B------:R1:W-:Y:S01]  /*0590*/  @!P1 STG.E.128 desc[UR4][R2.64], R4 ;  /* 0x0000000402009986 */ /* 0x0003e2000c101d04 */
[----:B--2---:R-:W-:Y:S01]  /*05a0*/  FADD R14, R11, R14 ;  /* 0x0000000e0b0e7221 */ /* 0x004fe20000000000 */
[----:B-1----:R-:W-:Y:S06]  /*05b0*/  @P1 EXIT ;  /* 0x000000000000194d */ /* 0x002fec0003800000 */
[----:B------:R-:W-:Y:S01]  /*05c0*/  FMUL R4, R14, 0.0625 ;  /* 0x3d8000000e047820 */ /* 0x000fe20000400000 */
[----:B------:R-:W-:-:S04]  /*05d0*/  IMAD.WIDE R2, R13, 0x4, R8 ;  /* 0x000000040d027825 */ /* 0x000fc800078e0208 */
[----:B------:R-:W-:Y:S02]  /*05e0*/  MOV R5, R4 ;  /* 0x0000000400057202 */ /* 0x000fe40000000f00 */
[----:B------:R-:W-:Y:S02]  /*05f0*/  MOV R6, R4 ;  /* 0x0000000400067202 */ /* 0x000fe40000000f00 */
[----:B------:R-:W-:-:S05]  /*0600*/  MOV R7, R4 ;  /* 0x0000000400077202 */ /* 0x000fca0000000f00 */
[----:B------:R-:W-:Y:S01]  /*0610*/  STG.E.128 desc[UR4][R2.64], R4 ;  /* 0x0000000402007986 */ /* 0x000fe2000c101d04 */
[----:B------:R-:W-:Y:S05]  /*0620*/  EXIT ;  /* 0x000000000000794d */ /* 0x000fea0003800000 */
.L_x_0:
[----:B------:R-:W-:-:S00]  /*0630*/  BRA `(.L_x_0) ;  /* 0xfffffffc00fc7947 */ /* 0x000fc0000383ffff */
[----:B------:R-:W-:-:S00]  /*0640*/  NOP ;  /* 0x0000000000007918 */ /* 0x000fc00000000000 */
        /* <DEDUP_REMOVED lines=11> */
.L_x_1:


//--------------------- .nv.global.init           --------------------------
	.section	.nv.global.init,"aw",@progbits
.nv.global.init:
	.type		_$_str,@object
	.size		_$_str,(_$_str_$_2 - _$_str)
_$_str:
        /*0000*/ 	.byte	0x5f, 0x5f, 0x43, 0x55, 0x44, 0x41, 0x5f, 0x46, 0x54, 0x5a, 0x00
	.type		_$_str_$_2,@object
	.size		_$_str_$_2,(.L_1 - _$_str_$_2)
_$_str_$_2:
        /*000b*/ 	.byte	0x5f, 0x5f, 0x43, 0x55, 0x44, 0x41, 0x5f, 0x50, 0x52, 0x45, 0x43, 0x5f, 0x53, 0x51, 0x52, 0x54
        /*001b*/ 	.byte	0x00
.L_1:


//--------------------- .nv.constant0.triton_per_fused__native_batch_norm_legit_no_training_add_cat_mean_5 --------------------------
	.section	.nv.constant0.triton_per_fused__native_batch_norm_legit_no_training_add_cat_mean_5,"a",@progbits
	.sectionflags	@""
	.align	4
.nv.constant0.triton_per_fused__native_batch_norm_legit_no_training_add_cat_mean_5:
	.zero		600
